//
// Generated by NVIDIA NVVM Compiler
//
// Compiler Build ID: CL-36424714
// Cuda compilation tools, release 13.0, V13.0.88
// Based on NVVM 20.0.0
//

.version 9.0
.target sm_100
.address_size 64

	// .globl	_Z10kerneladd4Pii

.visible .entry _Z10kerneladd4Pii(
	.param .u64 .ptr .align 1 _Z10kerneladd4Pii_param_0,
	.param .u32 _Z10kerneladd4Pii_param_1
)
{
	.reg .pred 	%p<2>;
	.reg .b32 	%r<26>;
	.reg .b64 	%rd<11>;

	ld.param.u64 	%rd1, [_Z10kerneladd4Pii_param_0];
	ld.param.u32 	%r4, [_Z10kerneladd4Pii_param_1];
	mov.u32 	%r5, %tid.x;
	mov.u32 	%r6, %ntid.x;
	mov.u32 	%r7, %ctaid.x;
	mad.lo.s32 	%r1, %r6, %r7, %r5;
	mov.u32 	%r8, %tid.y;
	mov.u32 	%r9, %ntid.y;
	mov.u32 	%r10, %ctaid.y;
	mad.lo.s32 	%r2, %r9, %r10, %r8;
	shr.u32 	%r11, %r4, 31;
	add.s32 	%r12, %r4, %r11;
	shr.s32 	%r3, %r12, 1;
	max.s32 	%r13, %r1, %r2;
	setp.ge.s32 	%p1, %r13, %r3;
	@%p1 bra 	$L__BB0_2;
	cvta.to.global.u64 	%rd2, %rd1;
	mad.lo.s32 	%r14, %r4, %r2, %r1;
	add.s32 	%r15, %r14, %r3;
	mul.wide.s32 	%rd3, %r15, 4;
	add.s64 	%rd4, %rd2, %rd3;
	ld.global.u32 	%r16, [%rd4];
	mul.lo.s32 	%r17, %r4, %r4;
	shr.u32 	%r18, %r17, 1;
	add.s32 	%r19, %r14, %r18;
	mul.wide.s32 	%rd5, %r19, 4;
	add.s64 	%rd6, %rd2, %rd5;
	ld.global.u32 	%r20, [%rd6];
	add.s32 	%r21, %r20, %r16;
	mul.wide.s32 	%rd7, %r3, 4;
	add.s64 	%rd8, %rd6, %rd7;
	ld.global.u32 	%r22, [%rd8];
	add.s32 	%r23, %r21, %r22;
	mul.wide.s32 	%rd9, %r14, 4;
	add.s64 	%rd10, %rd2, %rd9;
	ld.global.u32 	%r24, [%rd10];
	add.s32 	%r25, %r23, %r24;
	st.global.u32 	[%rd10], %r25;
$L__BB0_2:
	ret;

}


// ===== COMPILED SASS (sm_100) =====

	.target	sm_100

	.elftype	@"ET_EXEC"


//--------------------- .note.nv.tkinfo           --------------------------
	.section	.note.nv.tkinfo,"",@"SHT_NOTE"
	.sectionflags	@"SHF_NOTE_NV_TKINFO"
	.tkinfo
        /*0018*/ 	.word	0x00000002
        /*0030*/ 	.string	""
        /*0030*/ 	.string	"ptxas"
        /*0030*/ 	.string	"Cuda compilation tools, release 13.0, V13.0.88"
        /*0030*/ 	.string	"Build cuda_13.0.r13.0/compiler.36424714_0"
        /*0030*/ 	.string	"-arch sm_100 -m 64 "



//--------------------- .note.nv.cuinfo           --------------------------
	.section	.note.nv.cuinfo,"",@"SHT_NOTE"
	.sectionflags	@"SHF_NOTE_NV_CUINFO"
        /*0018*/ 	.short	0x0002
        /*001a*/ 	.short	0x0064
        /*001c*/ 	.short	0x0082
	.zero		2


//--------------------- .nv.info                  --------------------------
	.section	.nv.info,"",@"SHT_CUDA_INFO"
	.align	4


	//----- nvinfo : EIATTR_REGCOUNT
	.align		4
        /*0000*/ 	.byte	0x04, 0x2f
        /*0002*/ 	.short	(.L_1 - .L_0)
	.align		4
.L_0:
        /*0004*/ 	.word	index@(_Z10kerneladd4Pii)
        /*0008*/ 	.word	0x0000000e


	//----- nvinfo : EIATTR_FRAME_SIZE
	.align		4
.L_1:
        /*000c*/ 	.byte	0x04, 0x11
        /*000e*/ 	.short	(.L_3 - .L_2)
	.align		4
.L_2:
        /*0010*/ 	.word	index@(_Z10kerneladd4Pii)
        /*0014*/ 	.word	0x00000000


	//----- nvinfo : EIATTR_MIN_STACK_SIZE
	.align		4
.L_3:
        /*0018*/ 	.byte	0x04, 0x12
        /*001a*/ 	.short	(.L_5 - .L_4)
	.align		4
.L_4:
        /*001c*/ 	.word	index@(_Z10kerneladd4Pii)
        /*0020*/ 	.word	0x00000000
.L_5:


//--------------------- .nv.compat                --------------------------
	.section	.nv.compat,"",@"SHT_CUDA_COMPAT_INFO"
	.align	4
        /*0000*/ 	.byte	0x02, 0x09, 0x00, 0x00, 0x02, 0x02, 0x01, 0x00, 0x02, 0x05, 0x05, 0x00, 0x03, 0x07, 0x01, 0x01
        /*0010*/ 	.byte	0x02, 0x03, 0x00, 0x00, 0x02, 0x06, 0x01, 0x00, 0x04, 0x0b, 0x08, 0x00, 0x09, 0x00, 0x00, 0x00
        /*0020*/ 	.byte	0x00, 0x00, 0x00, 0x00


//--------------------- .nv.info._Z10kerneladd4Pii --------------------------
	.section	.nv.info._Z10kerneladd4Pii,"",@"SHT_CUDA_INFO"
	.sectionflags	@""
	.align	4


	//----- nvinfo : EIATTR_CUDA_API_VERSION
	.align		4
        /*0000*/ 	.byte	0x04, 0x37
        /*0002*/ 	.short	(.L_7 - .L_6)
.L_6:
        /*0004*/ 	.word	0x00000082


	//----- nvinfo : EIATTR_KPARAM_INFO
	.align		4
.L_7:
        /*0008*/ 	.byte	0x04, 0x17
        /*000a*/ 	.short	(.L_9 - .L_8)
.L_8:
        /*000c*/ 	.word	0x00000000
        /*0010*/ 	.short	0x0001
        /*0012*/ 	.short	0x0008
        /*0014*/ 	.byte	0x00, 0xf0, 0x11, 0x00


	//----- nvinfo : EIATTR_KPARAM_INFO
	.align		4
.L_9:
        /*0018*/ 	.byte	0x04, 0x17
        /*001a*/ 	.short	(.L_11 - .L_10)
.L_10:
        /*001c*/ 	.word	0x00000000
        /*0020*/ 	.short	0x0000
        /*0022*/ 	.short	0x0000
        /*0024*/ 	.byte	0x00, 0xf5, 0x21, 0x00


	//----- nvinfo : EIATTR_SPARSE_MMA_MASK
	.align		4
.L_11:
        /*0028*/ 	.byte	0x03, 0x50
        /*002a*/ 	.short	0x0000


	//----- nvinfo : EIATTR_MAXREG_COUNT
	.align		4
        /*002c*/ 	.byte	0x03, 0x1b
        /*002e*/ 	.short	0x00ff


	//----- nvinfo : EIATTR_MERCURY_ISA_VERSION
	.align		4
        /*0030*/ 	.byte	0x03, 0x5f
        /*0032*/ 	.short	0x0101


	//----- nvinfo : EIATTR_VRC_CTA_INIT_COUNT
	.align		4
        /*0034*/ 	.byte	0x02, 0x4a
	.zero		1
	.zero		1


	//----- nvinfo : EIATTR_EXIT_INSTR_OFFSETS
	.align		4
        /*0038*/ 	.byte	0x04, 0x1c
        /*003a*/ 	.short	(.L_13 - .L_12)


	//   ....[0]....
.L_12:
        /*003c*/ 	.word	0x000000e0


	//   ....[1]....
        /*0040*/ 	.word	0x00000200


	//----- nvinfo : EIATTR_CBANK_PARAM_SIZE
	.align		4
.L_13:
        /*0044*/ 	.byte	0x03, 0x19
        /*0046*/ 	.short	0x000c


	//----- nvinfo : EIATTR_PARAM_CBANK
	.align		4
        /*0048*/ 	.byte	0x04, 0x0a
        /*004a*/ 	.short	(.L_15 - .L_14)
	.align		4
.L_14:
        /*004c*/ 	.word	index@(.nv.constant0._Z10kerneladd4Pii)
        /*0050*/ 	.short	0x0380
        /*0052*/ 	.short	0x000c


	//----- nvinfo : EIATTR_SW_WAR
	.align		4
.L_15:
        /*0054*/ 	.byte	0x04, 0x36
        /*0056*/ 	.short	(.L_17 - .L_16)
.L_16:
        /*0058*/ 	.word	0x00000008
.L_17:


//--------------------- .nv.callgraph             --------------------------
	.section	.nv.callgraph,"",@"SHT_CUDA_CALLGRAPH"
	.align	4
	.sectionentsize	8
	.align		4
        /*0000*/ 	.word	0x00000000
	.align		4
        /*0004*/ 	.word	0xffffffff
	.align		4
        /*0008*/ 	.word	0x00000000
	.align		4
        /*000c*/ 	.word	0xfffffffe
	.align		4
        /*0010*/ 	.word	0x00000000
	.align		4
        /*0014*/ 	.word	0xfffffffd
	.align		4
        /*0018*/ 	.word	0x00000000
	.align		4
        /*001c*/ 	.word	0xfffffffc


//--------------------- .text._Z10kerneladd4Pii   --------------------------
	.section	.text._Z10kerneladd4Pii,"ax",@progbits
	.align	128
        .global         _Z10kerneladd4Pii
        .type           _Z10kerneladd4Pii,@function
        .size           _Z10kerneladd4Pii,(.L_x_1 - _Z10kerneladd4Pii)
        .other          _Z10kerneladd4Pii,@"STO_CUDA_ENTRY STV_DEFAULT"
_Z10kerneladd4Pii:
.text._Z10kerneladd4Pii:
[----:B------:R-:W-:Y:S01]  /*0000*/  LDC R1, c[0x0][0x37c] ;  /* 0x0000df00ff017b82 */ /* 0x000fe20000000800 */
[----:B------:R-:W0:Y:S07]  /*0010*/  S2R R0, SR_TID.X ;  /* 0x0000000000007919 */ /* 0x000e2e0000002100 */
[----:B------:R-:W1:Y:S01]  /*0020*/  LDC R6, c[0x0][0x388] ;  /* 0x0000e200ff067b82 */ /* 0x000e620000000800 */
[----:B------:R-:W0:Y:S01]  /*0030*/  LDCU UR4, c[0x0][0x360] ;  /* 0x00006c00ff0477ac */ /* 0x000e220008000800 */
[----:B------:R-:W0:Y:S01]  /*0040*/  S2R R3, SR_CTAID.X ;  /* 0x0000000000037919 */ /* 0x000e220000002500 */
[----:B------:R-:W2:Y:S01]  /*0050*/  LDCU UR5, c[0x0][0x364] ;  /* 0x00006c80ff0577ac */ /* 0x000ea20008000800 */
[----:B------:R-:W2:Y:S01]  /*0060*/  S2R R4, SR_TID.Y ;  /* 0x0000000000047919 */ /* 0x000ea20000002200 */
[----:B------:R-:W2:Y:S01]  /*0070*/  S2R R5, SR_CTAID.Y ;  /* 0x0000000000057919 */ /* 0x000ea20000002600 */
[----:B-1----:R-:W-:-:S04]  /*0080*/  LEA.HI R2, R6, R6, RZ, 0x1 ;  /* 0x0000000606027211 */ /* 0x002fc800078f08ff */
[----:B------:R-:W-:Y:S01]  /*0090*/  SHF.R.S32.HI R7, RZ, 0x1, R2 ;  /* 0x00000001ff077819 */ /* 0x000fe20000011402 */
[----:B0-----:R-:W-:Y:S02]  /*00a0*/  IMAD R0, R3, UR4, R0 ;  /* 0x0000000403007c24 */ /* 0x001fe4000f8e0200 */
[----:B--2---:R-:W-:-:S05]  /*00b0*/  IMAD R3, R5, UR5, R4 ;  /* 0x0000000505037c24 */ /* 0x004fca000f8e0204 */
[----:B------:R-:W-:-:S04]  /*00c0*/  VIMNMX R2, PT, PT, R0, R3, !PT ;  /* 0x0000000300027248 */ /* 0x000fc80007fe0100 */
[----:B------:R-:W-:-:S13]  /*00d0*/  ISETP.GE.AND P0, PT, R2, R7, PT ;  /* 0x000000070200720c */ /* 0x000fda0003f06270 */
[----:B------:R-:W-:Y:S05]  /*00e0*/  @P0 EXIT ;  /* 0x000000000000094d */ /* 0x000fea0003800000 */
[----:B------:R-:W0:Y:S01]  /*00f0*/  LDC.64 R8, c[0x0][0x380] ;  /* 0x0000e000ff087b82 */ /* 0x000e220000000a00 */
[-C--:B------:R-:W-:Y:S01]  /*0100*/  IMAD R0, R3, R6.reuse, R0 ;  /* 0x0000000603007224 */ /* 0x080fe200078e0200 */
[----:B------:R-:W1:Y:S01]  /*0110*/  LDCU.64 UR4, c[0x0][0x358] ;  /* 0x00006b00ff0477ac */ /* 0x000e620008000a00 */
[----:B------:R-:W-:-:S05]  /*0120*/  IMAD R3, R6, R6, RZ ;  /* 0x0000000606037224 */ /* 0x000fca00078e02ff */
[-C--:B------:R-:W-:Y:S02]  /*0130*/  LEA.HI R5, R3, R0.reuse, RZ, 0x1f ;  /* 0x0000000003057211 */ /* 0x080fe400078ff8ff */
[----:B------:R-:W-:-:S03]  /*0140*/  IADD3 R3, PT, PT, R7, R0, RZ ;  /* 0x0000000007037210 */ /* 0x000fc60007ffe0ff */
[----:B0-----:R-:W-:-:S04]  /*0150*/  IMAD.WIDE R4, R5, 0x4, R8 ;  /* 0x0000000405047825 */ /* 0x001fc800078e0208 */
[----:B------:R-:W-:-:S04]  /*0160*/  IMAD.WIDE R2, R3, 0x4, R8 ;  /* 0x0000000403027825 */ /* 0x000fc800078e0208 */
[----:B------:R-:W-:Y:S02]  /*0170*/  IMAD.WIDE R6, R7, 0x4, R4 ;  /* 0x0000000407067825 */ /* 0x000fe400078e0204 */
[----:B-1----:R-:W2:Y:S02]  /*0180*/  LDG.E R2, desc[UR4][R2.64] ;  /* 0x0000000402027981 */ /* 0x002ea4000c1e1900 */
[----:B------:R-:W-:Y:S02]  /*0190*/  IMAD.WIDE R8, R0, 0x4, R8 ;  /* 0x0000000400087825 */ /* 0x000fe400078e0208 */
[----:B------:R-:W2:Y:S04]  /*01a0*/  LDG.E R5, desc[UR4][R4.64] ;  /* 0x0000000404057981 */ /* 0x000ea8000c1e1900 */
[----:B------:R-:W2:Y:S04]  /*01b0*/  LDG.E R6, desc[UR4][R6.64] ;  /* 0x0000000406067981 */ /* 0x000ea8000c1e1900 */
[----:B------:R-:W3:Y:S01]  /*01c0*/  LDG.E R11, desc[UR4][R8.64] ;  /* 0x00000004080b7981 */ /* 0x000ee2000c1e1900 */
[----:B--2---:R-:W-:-:S04]  /*01d0*/  IADD3 R0, PT, PT, R6, R5, R2 ;  /* 0x0000000506007210 */ /* 0x004fc80007ffe002 */
[----:B---3--:R-:W-:-:S05]  /*01e0*/  IADD3 R11, PT, PT, R0, R11, RZ ;  /* 0x0000000b000b7210 */ /* 0x008fca0007ffe0ff */
[----:B------:R-:W-:Y:S01]  /*01f0*/  STG.E desc[UR4][R8.64], R11 ;  /* 0x0000000b08007986 */ /* 0x000fe2000c101904 */
[----:B------:R-:W-:Y:S05]  /*0200*/  EXIT ;  /* 0x000000000000794d */ /* 0x000fea0003800000 */
.L_x_0:
[----:B------:R-:W-:-:S00]  /*0210*/  BRA `(.L_x_0) ;  /* 0xfffffffc00fc7947 */ /* 0x000fc0000383ffff */
[----:B------:R-:W-:-:S00]  /*0220*/  NOP ;  /* 0x0000000000007918 */ /* 0x000fc00000000000 */
        /* <DEDUP_REMOVED lines=13> */
.L_x_1:


//--------------------- .nv.shared.reserved.0     --------------------------
	.section	.nv.shared.reserved.0,"aw",@nobits
	.weak		__nv_reservedSMEM_offset_0_alias
	.size		__nv_reservedSMEM_offset_0_alias, 0, 64
	.other		__nv_reservedSMEM_offset_0_alias,@"STO_CUDA_RESERVED_SHARED STV_DEFAULT"
__nv_reservedSMEM_offset_0_alias:
	.zero		0
	.zero		64


//--------------------- .nv.constant0._Z10kerneladd4Pii --------------------------
	.section	.nv.constant0._Z10kerneladd4Pii,"a",@progbits
	.sectionflags	@""
	.align	4
.nv.constant0._Z10kerneladd4Pii:
	.zero		908


//--------------------- SYMBOLS --------------------------

	.type		.nv.reservedSmem.offset0,@object
	.size		.nv.reservedSmem.offset0,0x4
